//
// Generated by NVIDIA NVVM Compiler
//
// Compiler Build ID: CL-36424714
// Cuda compilation tools, release 13.0, V13.0.88
// Based on NVVM 20.0.0
//

.version 9.0
.target sm_100
.address_size 64

	// .globl	_Z18geofactorsKernelv1iPKfS0_Pf

.visible .entry _Z18geofactorsKernelv1iPKfS0_Pf(
	.param .u32 _Z18geofactorsKernelv1iPKfS0_Pf_param_0,
	.param .u64 .ptr .align 1 _Z18geofactorsKernelv1iPKfS0_Pf_param_1,
	.param .u64 .ptr .align 1 _Z18geofactorsKernelv1iPKfS0_Pf_param_2,
	.param .u64 .ptr .align 1 _Z18geofactorsKernelv1iPKfS0_Pf_param_3
)
{
	.reg .b32 	%r<24>;
	.reg .b32 	%f<42>;
	.reg .b64 	%rd<41>;

	ld.param.u64 	%rd1, [_Z18geofactorsKernelv1iPKfS0_Pf_param_1];
	ld.param.u64 	%rd2, [_Z18geofactorsKernelv1iPKfS0_Pf_param_2];
	ld.param.u64 	%rd3, [_Z18geofactorsKernelv1iPKfS0_Pf_param_3];
	cvta.to.global.u64 	%rd4, %rd3;
	cvta.to.global.u64 	%rd5, %rd2;
	cvta.to.global.u64 	%rd6, %rd1;
	mov.u32 	%r1, %ntid.x;
	mov.u32 	%r2, %ctaid.x;
	mov.u32 	%r3, %tid.x;
	mul.lo.s32 	%r4, %r2, 9;
	mul.wide.u32 	%rd7, %r4, 4;
	add.s64 	%rd8, %rd6, %rd7;
	ld.global.nc.f32 	%f1, [%rd8];
	ld.global.nc.f32 	%f2, [%rd8+4];
	ld.global.nc.f32 	%f3, [%rd8+8];
	ld.global.nc.f32 	%f4, [%rd8+12];
	ld.global.nc.f32 	%f5, [%rd8+16];
	ld.global.nc.f32 	%f6, [%rd8+20];
	ld.global.nc.f32 	%f7, [%rd8+24];
	ld.global.nc.f32 	%f8, [%rd8+28];
	ld.global.nc.f32 	%f9, [%rd8+32];
	mul.lo.s32 	%r5, %r1, %r2;
	mad.lo.s32 	%r6, %r5, 12, %r3;
	mul.wide.u32 	%rd9, %r6, 4;
	add.s64 	%rd10, %rd5, %rd9;
	ld.global.nc.f32 	%f10, [%rd10];
	add.s32 	%r7, %r6, %r1;
	mul.wide.u32 	%rd11, %r7, 4;
	add.s64 	%rd12, %rd5, %rd11;
	ld.global.nc.f32 	%f11, [%rd12];
	add.s32 	%r8, %r7, %r1;
	mul.wide.u32 	%rd13, %r8, 4;
	add.s64 	%rd14, %rd5, %rd13;
	ld.global.nc.f32 	%f12, [%rd14];
	add.s32 	%r9, %r8, %r1;
	mul.wide.u32 	%rd15, %r9, 4;
	add.s64 	%rd16, %rd5, %rd15;
	ld.global.nc.f32 	%f13, [%rd16];
	add.s32 	%r10, %r9, %r1;
	mul.wide.u32 	%rd17, %r10, 4;
	add.s64 	%rd18, %rd5, %rd17;
	ld.global.nc.f32 	%f14, [%rd18];
	add.s32 	%r11, %r10, %r1;
	mul.wide.u32 	%rd19, %r11, 4;
	add.s64 	%rd20, %rd5, %rd19;
	ld.global.nc.f32 	%f15, [%rd20];
	mul.lo.s32 	%r12, %r1, 3;
	add.s32 	%r13, %r9, %r12;
	mul.wide.u32 	%rd21, %r13, 4;
	add.s64 	%rd22, %rd5, %rd21;
	ld.global.nc.f32 	%f16, [%rd22];
	add.s32 	%r14, %r13, %r1;
	mul.wide.u32 	%rd23, %r14, 4;
	add.s64 	%rd24, %rd5, %rd23;
	ld.global.nc.f32 	%f17, [%rd24];
	add.s32 	%r15, %r14, %r1;
	mul.wide.u32 	%rd25, %r15, 4;
	add.s64 	%rd26, %rd5, %rd25;
	ld.global.nc.f32 	%f18, [%rd26];
	add.s32 	%r16, %r13, %r12;
	mul.wide.u32 	%rd27, %r16, 4;
	add.s64 	%rd28, %rd5, %rd27;
	ld.global.nc.f32 	%f19, [%rd28];
	add.s32 	%r17, %r16, %r1;
	mul.wide.u32 	%rd29, %r17, 4;
	add.s64 	%rd30, %rd5, %rd29;
	ld.global.nc.f32 	%f20, [%rd30];
	add.s32 	%r18, %r17, %r1;
	mul.wide.u32 	%rd31, %r18, 4;
	add.s64 	%rd32, %rd5, %rd31;
	ld.global.nc.f32 	%f21, [%rd32];
	shl.b32 	%r19, %r5, 2;
	add.s32 	%r20, %r19, %r3;
	mul.f32 	%f22, %f2, %f20;
	fma.rn.f32 	%f23, %f1, %f19, %f22;
	fma.rn.f32 	%f24, %f3, %f21, %f23;
	mul.wide.u32 	%rd33, %r20, 4;
	add.s64 	%rd34, %rd4, %rd33;
	st.global.f32 	[%rd34], %f24;
	mul.f32 	%f25, %f5, %f20;
	fma.rn.f32 	%f26, %f4, %f19, %f25;
	fma.rn.f32 	%f27, %f6, %f21, %f26;
	add.s32 	%r21, %r20, %r1;
	mul.wide.u32 	%rd35, %r21, 4;
	add.s64 	%rd36, %rd4, %rd35;
	st.global.f32 	[%rd36], %f27;
	mul.f32 	%f28, %f8, %f20;
	fma.rn.f32 	%f29, %f7, %f19, %f28;
	fma.rn.f32 	%f30, %f9, %f21, %f29;
	add.s32 	%r22, %r21, %r1;
	mul.wide.u32 	%rd37, %r22, 4;
	add.s64 	%rd38, %rd4, %rd37;
	st.global.f32 	[%rd38], %f30;
	mul.f32 	%f31, %f2, %f11;
	fma.rn.f32 	%f32, %f1, %f10, %f31;
	fma.rn.f32 	%f33, %f3, %f12, %f32;
	mul.f32 	%f34, %f5, %f14;
	fma.rn.f32 	%f35, %f4, %f13, %f34;
	fma.rn.f32 	%f36, %f6, %f15, %f35;
	add.f32 	%f37, %f33, %f36;
	mul.f32 	%f38, %f8, %f17;
	fma.rn.f32 	%f39, %f7, %f16, %f38;
	fma.rn.f32 	%f40, %f9, %f18, %f39;
	add.f32 	%f41, %f37, %f40;
	add.s32 	%r23, %r22, %r1;
	mul.wide.u32 	%rd39, %r23, 4;
	add.s64 	%rd40, %rd4, %rd39;
	st.global.f32 	[%rd40], %f41;
	ret;

}


// ===== COMPILED SASS (sm_100) =====

	.target	sm_100

	.elftype	@"ET_EXEC"


//--------------------- .note.nv.tkinfo           --------------------------
	.section	.note.nv.tkinfo,"",@"SHT_NOTE"
	.sectionflags	@"SHF_NOTE_NV_TKINFO"
	.tkinfo
        /*0018*/ 	.word	0x00000002
        /*0030*/ 	.string	""
        /*0030*/ 	.string	"ptxas"
        /*0030*/ 	.string	"Cuda compilation tools, release 13.0, V13.0.88"
        /*0030*/ 	.string	"Build cuda_13.0.r13.0/compiler.36424714_0"
        /*0030*/ 	.string	"-arch sm_100 -m 64 "



//--------------------- .note.nv.cuinfo           --------------------------
	.section	.note.nv.cuinfo,"",@"SHT_NOTE"
	.sectionflags	@"SHF_NOTE_NV_CUINFO"
        /*0018*/ 	.short	0x0002
        /*001a*/ 	.short	0x0064
        /*001c*/ 	.short	0x0082
	.zero		2


//--------------------- .nv.info                  --------------------------
	.section	.nv.info,"",@"SHT_CUDA_INFO"
	.align	4


	//----- nvinfo : EIATTR_REGCOUNT
	.align		4
        /*0000*/ 	.byte	0x04, 0x2f
        /*0002*/ 	.short	(.L_1 - .L_0)
	.align		4
.L_0:
        /*0004*/ 	.word	index@(_Z18geofactorsKernelv1iPKfS0_Pf)
        /*0008*/ 	.word	0x00000020


	//----- nvinfo : EIATTR_FRAME_SIZE
	.align		4
.L_1:
        /*000c*/ 	.byte	0x04, 0x11
        /*000e*/ 	.short	(.L_3 - .L_2)
	.align		4
.L_2:
        /*0010*/ 	.word	index@(_Z18geofactorsKernelv1iPKfS0_Pf)
        /*0014*/ 	.word	0x00000000


	//----- nvinfo : EIATTR_MIN_STACK_SIZE
	.align		4
.L_3:
        /*0018*/ 	.byte	0x04, 0x12
        /*001a*/ 	.short	(.L_5 - .L_4)
	.align		4
.L_4:
        /*001c*/ 	.word	index@(_Z18geofactorsKernelv1iPKfS0_Pf)
        /*0020*/ 	.word	0x00000000
.L_5:


//--------------------- .nv.compat                --------------------------
	.section	.nv.compat,"",@"SHT_CUDA_COMPAT_INFO"
	.align	4
        /*0000*/ 	.byte	0x02, 0x09, 0x00, 0x00, 0x02, 0x02, 0x01, 0x00, 0x02, 0x05, 0x05, 0x00, 0x03, 0x07, 0x01, 0x01
        /*0010*/ 	.byte	0x02, 0x03, 0x00, 0x00, 0x02, 0x06, 0x01, 0x00, 0x04, 0x0b, 0x08, 0x00, 0x09, 0x00, 0x00, 0x00
        /*0020*/ 	.byte	0x00, 0x00, 0x00, 0x00


//--------------------- .nv.info._Z18geofactorsKernelv1iPKfS0_Pf --------------------------
	.section	.nv.info._Z18geofactorsKernelv1iPKfS0_Pf,"",@"SHT_CUDA_INFO"
	.sectionflags	@""
	.align	4


	//----- nvinfo : EIATTR_CUDA_API_VERSION
	.align		4
        /*0000*/ 	.byte	0x04, 0x37
        /*0002*/ 	.short	(.L_7 - .L_6)
.L_6:
        /*0004*/ 	.word	0x00000082


	//----- nvinfo : EIATTR_KPARAM_INFO
	.align		4
.L_7:
        /*0008*/ 	.byte	0x04, 0x17
        /*000a*/ 	.short	(.L_9 - .L_8)
.L_8:
        /*000c*/ 	.word	0x00000000
        /*0010*/ 	.short	0x0003
        /*0012*/ 	.short	0x0018
        /*0014*/ 	.byte	0x00, 0xf5, 0x21, 0x00


	//----- nvinfo : EIATTR_KPARAM_INFO
	.align		4
.L_9:
        /*0018*/ 	.byte	0x04, 0x17
        /*001a*/ 	.short	(.L_11 - .L_10)
.L_10:
        /*001c*/ 	.word	0x00000000
        /*0020*/ 	.short	0x0002
        /*0022*/ 	.short	0x0010
        /*0024*/ 	.byte	0x00, 0xf5, 0x21, 0x00


	//----- nvinfo : EIATTR_KPARAM_INFO
	.align		4
.L_11:
        /*0028*/ 	.byte	0x04, 0x17
        /*002a*/ 	.short	(.L_13 - .L_12)
.L_12:
        /*002c*/ 	.word	0x00000000
        /*0030*/ 	.short	0x0001
        /*0032*/ 	.short	0x0008
        /*0034*/ 	.byte	0x00, 0xf5, 0x21, 0x00


	//----- nvinfo : EIATTR_KPARAM_INFO
	.align		4
.L_13:
        /*0038*/ 	.byte	0x04, 0x17
        /*003a*/ 	.short	(.L_15 - .L_14)
.L_14:
        /*003c*/ 	.word	0x00000000
        /*0040*/ 	.short	0x0000
        /*0042*/ 	.short	0x0000
        /*0044*/ 	.byte	0x00, 0xf0, 0x11, 0x00


	//----- nvinfo : EIATTR_SPARSE_MMA_MASK
	.align		4
.L_15:
        /*0048*/ 	.byte	0x03, 0x50
        /*004a*/ 	.short	0x0000


	//----- nvinfo : EIATTR_MAXREG_COUNT
	.align		4
        /*004c*/ 	.byte	0x03, 0x1b
        /*004e*/ 	.short	0x00ff


	//----- nvinfo : EIATTR_MERCURY_ISA_VERSION
	.align		4
        /*0050*/ 	.byte	0x03, 0x5f
        /*0052*/ 	.short	0x0101


	//----- nvinfo : EIATTR_VRC_CTA_INIT_COUNT
	.align		4
        /*0054*/ 	.byte	0x02, 0x4a
	.zero		1
	.zero		1


	//----- nvinfo : EIATTR_EXIT_INSTR_OFFSETS
	.align		4
        /*0058*/ 	.byte	0x04, 0x1c
        /*005a*/ 	.short	(.L_17 - .L_16)


	//   ....[0]....
.L_16:
        /*005c*/ 	.word	0x00000580


	//----- nvinfo : EIATTR_CBANK_PARAM_SIZE
	.align		4
.L_17:
        /*0060*/ 	.byte	0x03, 0x19
        /*0062*/ 	.short	0x0020


	//----- nvinfo : EIATTR_PARAM_CBANK
	.align		4
        /*0064*/ 	.byte	0x04, 0x0a
        /*0066*/ 	.short	(.L_19 - .L_18)
	.align		4
.L_18:
        /*0068*/ 	.word	index@(.nv.constant0._Z18geofactorsKernelv1iPKfS0_Pf)
        /*006c*/ 	.short	0x0380
        /*006e*/ 	.short	0x0020


	//----- nvinfo : EIATTR_SW_WAR
	.align		4
.L_19:
        /*0070*/ 	.byte	0x04, 0x36
        /*0072*/ 	.short	(.L_21 - .L_20)
.L_20:
        /*0074*/ 	.word	0x00000008
.L_21:


//--------------------- .nv.callgraph             --------------------------
	.section	.nv.callgraph,"",@"SHT_CUDA_CALLGRAPH"
	.align	4
	.sectionentsize	8
	.align		4
        /*0000*/ 	.word	0x00000000
	.align		4
        /*0004*/ 	.word	0xffffffff
	.align		4
        /*0008*/ 	.word	0x00000000
	.align		4
        /*000c*/ 	.word	0xfffffffe
	.align		4
        /*0010*/ 	.word	0x00000000
	.align		4
        /*0014*/ 	.word	0xfffffffd
	.align		4
        /*0018*/ 	.word	0x00000000
	.align		4
        /*001c*/ 	.word	0xfffffffc


//--------------------- .text._Z18geofactorsKernelv1iPKfS0_Pf --------------------------
	.section	.text._Z18geofactorsKernelv1iPKfS0_Pf,"ax",@progbits
	.align	128
        .global         _Z18geofactorsKernelv1iPKfS0_Pf
        .type           _Z18geofactorsKernelv1iPKfS0_Pf,@function
        .size           _Z18geofactorsKernelv1iPKfS0_Pf,(.L_x_1 - _Z18geofactorsKernelv1iPKfS0_Pf)
        .other          _Z18geofactorsKernelv1iPKfS0_Pf,@"STO_CUDA_ENTRY STV_DEFAULT"
_Z18geofactorsKernelv1iPKfS0_Pf:
.text._Z18geofactorsKernelv1iPKfS0_Pf:
[----:B------:R-:W-:Y:S01]  /*0000*/  LDC R1, c[0x0][0x37c] ;  /* 0x0000df00ff017b82 */ /* 0x000fe20000000800 */
[----:B------:R-:W0:Y:S07]  /*0010*/  S2R R0, SR_CTAID.X ;  /* 0x0000000000007919 */ /* 0x000e2e0000002500 */
[----:B------:R-:W0:Y:S01]  /*0020*/  LDC R5, c[0x0][0x360] ;  /* 0x0000d800ff057b82 */ /* 0x000e220000000800 */
[----:B------:R-:W1:Y:S01]  /*0030*/  LDCU.64 UR4, c[0x0][0x358] ;  /* 0x00006b00ff0477ac */ /* 0x000e620008000a00 */
[----:B------:R-:W2:Y:S06]  /*0040*/  S2R R2, SR_TID.X ;  /* 0x0000000000027919 */ /* 0x000eac0000002100 */
[----:B------:R-:W3:Y:S08]  /*0050*/  LDC.64 R16, c[0x0][0x388] ;  /* 0x0000e200ff107b82 */ /* 0x000ef00000000a00 */
[----:B------:R-:W4:Y:S01]  /*0060*/  LDC.64 R14, c[0x0][0x390] ;  /* 0x0000e400ff0e7b82 */ /* 0x000f220000000a00 */
[-C--:B0-----:R-:W-:Y:S01]  /*0070*/  IMAD R3, R5, R0.reuse, RZ ;  /* 0x0000000005037224 */ /* 0x081fe200078e02ff */
[----:B------:R-:W-:-:S03]  /*0080*/  LEA R9, R0, R0, 0x3 ;  /* 0x0000000000097211 */ /* 0x000fc600078e18ff */
[C---:B--2---:R-:W-:Y:S01]  /*0090*/  IMAD R6, R3.reuse, 0xc, R2 ;  /* 0x0000000c03067824 */ /* 0x044fe200078e0202 */
[----:B------:R-:W-:Y:S01]  /*00a0*/  LEA R3, R3, R2, 0x2 ;  /* 0x0000000203037211 */ /* 0x000fe200078e10ff */
[----:B---3--:R-:W-:-:S03]  /*00b0*/  IMAD.WIDE.U32 R16, R9, 0x4, R16 ;  /* 0x0000000409107825 */ /* 0x008fc600078e0010 */
[CC--:B------:R-:W-:Y:S01]  /*00c0*/  IADD3 R8, PT, PT, R6.reuse, R5.reuse, RZ ;  /* 0x0000000506087210 */ /* 0x0c0fe20007ffe0ff */
[--C-:B----4-:R-:W-:Y:S01]  /*00d0*/  IMAD.WIDE.U32 R6, R6, 0x4, R14.reuse ;  /* 0x0000000406067825 */ /* 0x110fe200078e000e */
[----:B-1----:R-:W2:Y:S02]  /*00e0*/  LDG.E.CONSTANT R2, desc[UR4][R16.64+0x10] ;  /* 0x0000100410027981 */ /* 0x002ea4000c1e9900 */
[CC--:B------:R-:W-:Y:S01]  /*00f0*/  IADD3 R10, PT, PT, R8.reuse, R5.reuse, RZ ;  /* 0x00000005080a7210 */ /* 0x0c0fe20007ffe0ff */
[--C-:B------:R-:W-:Y:S01]  /*0100*/  IMAD.WIDE.U32 R8, R8, 0x4, R14.reuse ;  /* 0x0000000408087825 */ /* 0x100fe200078e000e */
[----:B------:R-:W3:Y:S02]  /*0110*/  LDG.E.CONSTANT R23, desc[UR4][R6.64] ;  /* 0x0000000406177981 */ /* 0x000ee4000c1e9900 */
[CC--:B------:R-:W-:Y:S01]  /*0120*/  IADD3 R0, PT, PT, R10.reuse, R5.reuse, RZ ;  /* 0x000000050a007210 */ /* 0x0c0fe20007ffe0ff */
[----:B------:R-:W-:Y:S01]  /*0130*/  IMAD.WIDE.U32 R10, R10, 0x4, R14 ;  /* 0x000000040a0a7825 */ /* 0x000fe200078e000e */
[----:B------:R-:W3:Y:S03]  /*0140*/  LDG.E.CONSTANT R22, desc[UR4][R16.64] ;  /* 0x0000000410167981 */ /* 0x000ee6000c1e9900 */
[C---:B------:R-:W-:Y:S01]  /*0150*/  IMAD R28, R5.reuse, 0x3, R0 ;  /* 0x00000003051c7824 */ /* 0x040fe200078e0200 */
[----:B------:R0:W4:Y:S03]  /*0160*/  LDG.E.CONSTANT R8, desc[UR4][R8.64] ;  /* 0x0000000408087981 */ /* 0x000126000c1e9900 */
[----:B------:R-:W-:Y:S01]  /*0170*/  IMAD R12, R5, 0x3, R28 ;  /* 0x00000003050c7824 */ /* 0x000fe200078e021c */
[-C--:B------:R-:W-:Y:S01]  /*0180*/  IADD3 R25, PT, PT, R28, R5.reuse, RZ ;  /* 0x000000051c197210 */ /* 0x080fe20007ffe0ff */
[----:B------:R-:W-:Y:S01]  /*0190*/  IMAD.WIDE.U32 R18, R0, 0x4, R14 ;  /* 0x0000000400127825 */ /* 0x000fe200078e000e */
[----:B------:R1:W5:Y:S02]  /*01a0*/  LDG.E.CONSTANT R21, desc[UR4][R10.64] ;  /* 0x000000040a157981 */ /* 0x000364000c1e9900 */
[----:B------:R-:W-:-:S02]  /*01b0*/  IADD3 R26, PT, PT, R12, R5, RZ ;  /* 0x000000050c1a7210 */ /* 0x000fc40007ffe0ff */
[-C--:B0-----:R-:W-:Y:S01]  /*01c0*/  IADD3 R9, PT, PT, R0, R5.reuse, RZ ;  /* 0x0000000500097210 */ /* 0x081fe20007ffe0ff */
[--C-:B------:R-:W-:Y:S01]  /*01d0*/  IMAD.WIDE.U32 R12, R12, 0x4, R14.reuse ;  /* 0x000000040c0c7825 */ /* 0x100fe200078e000e */
[----:B------:R0:W3:Y:S03]  /*01e0*/  LDG.E.CONSTANT R0, desc[UR4][R18.64] ;  /* 0x0000000412007981 */ /* 0x0000e6000c1e9900 */
[--C-:B------:R-:W-:Y:S01]  /*01f0*/  IMAD.WIDE.U32 R6, R26, 0x4, R14.reuse ;  /* 0x000000041a067825 */ /* 0x100fe200078e000e */
[C---:B------:R-:W-:Y:S01]  /*0200*/  IADD3 R27, PT, PT, R9.reuse, R5, RZ ;  /* 0x00000005091b7210 */ /* 0x040fe20007ffe0ff */
[----:B------:R-:W5:Y:S02]  /*0210*/  LDG.E.CONSTANT R12, desc[UR4][R12.64] ;  /* 0x000000040c0c7981 */ /* 0x000f64000c1e9900 */
[--C-:B-1----:R-:W-:Y:S02]  /*0220*/  IMAD.WIDE.U32 R10, R9, 0x4, R14.reuse ;  /* 0x00000004090a7825 */ /* 0x102fe400078e000e */
[----:B------:R-:W4:Y:S02]  /*0230*/  LDG.E.CONSTANT R6, desc[UR4][R6.64] ;  /* 0x0000000406067981 */ /* 0x000f24000c1e9900 */
[----:B0-----:R-:W-:-:S02]  /*0240*/  IMAD.WIDE.U32 R18, R25, 0x4, R14 ;  /* 0x0000000419127825 */ /* 0x001fc400078e000e */
[----:B------:R-:W2:Y:S02]  /*0250*/  LDG.E.CONSTANT R4, desc[UR4][R10.64] ;  /* 0x000000040a047981 */ /* 0x000ea4000c1e9900 */
[--C-:B------:R-:W-:Y:S02]  /*0260*/  IMAD.WIDE.U32 R28, R28, 0x4, R14.reuse ;  /* 0x000000041c1c7825 */ /* 0x100fe400078e000e */
[----:B------:R-:W5:Y:S04]  /*0270*/  LDG.E.CONSTANT R18, desc[UR4][R18.64] ;  /* 0x0000000412127981 */ /* 0x000f68000c1e9900 */
[----:B------:R-:W3:Y:S04]  /*0280*/  LDG.E.CONSTANT R7, desc[UR4][R16.64+0x4] ;  /* 0x0000040410077981 */ /* 0x000ee8000c1e9900 */
[----:B------:R-:W5:Y:S04]  /*0290*/  LDG.E.CONSTANT R13, desc[UR4][R16.64+0xc] ;  /* 0x00000c04100d7981 */ /* 0x000f68000c1e9900 */
[----:B------:R-:W5:Y:S04]  /*02a0*/  LDG.E.CONSTANT R19, desc[UR4][R16.64+0x1c] ;  /* 0x00001c0410137981 */ /* 0x000f68000c1e9900 */
[----:B------:R-:W5:Y:S04]  /*02b0*/  LDG.E.CONSTANT R11, desc[UR4][R16.64+0x18] ;  /* 0x00001804100b7981 */ /* 0x000f68000c1e9900 */
[----:B------:R-:W5:Y:S04]  /*02c0*/  LDG.E.CONSTANT R10, desc[UR4][R16.64+0x8] ;  /* 0x00000804100a7981 */ /* 0x000f68000c1e9900 */
[----:B------:R-:W5:Y:S04]  /*02d0*/  LDG.E.CONSTANT R9, desc[UR4][R16.64+0x14] ;  /* 0x0000140410097981 */ /* 0x000f68000c1e9900 */
[----:B------:R0:W5:Y:S04]  /*02e0*/  LDG.E.CONSTANT R24, desc[UR4][R16.64+0x20] ;  /* 0x0000200410187981 */ /* 0x000168000c1e9900 */
[----:B------:R1:W5:Y:S01]  /*02f0*/  LDG.E.CONSTANT R20, desc[UR4][R28.64] ;  /* 0x000000041c147981 */ /* 0x000362000c1e9900 */
[----:B0-----:R-:W-:Y:S01]  /*0300*/  IMAD.WIDE.U32 R16, R27, 0x4, R14 ;  /* 0x000000041b107825 */ /* 0x001fe200078e000e */
[----:B------:R-:W-:-:S02]  /*0310*/  IADD3 R27, PT, PT, R25, R5, RZ ;  /* 0x00000005191b7210 */ /* 0x000fc40007ffe0ff */
[----:B-1----:R-:W-:Y:S02]  /*0320*/  IADD3 R29, PT, PT, R26, R5, RZ ;  /* 0x000000051a1d7210 */ /* 0x002fe40007ffe0ff */
[----:B------:R0:W5:Y:S02]  /*0330*/  LDG.E.CONSTANT R25, desc[UR4][R16.64] ;  /* 0x0000000410197981 */ /* 0x000164000c1e9900 */
[----:B0-----:R-:W-:-:S04]  /*0340*/  IMAD.WIDE.U32 R16, R27, 0x4, R14 ;  /* 0x000000041b107825 */ /* 0x001fc800078e000e */
[----:B------:R-:W-:Y:S01]  /*0350*/  IMAD.WIDE.U32 R14, R29, 0x4, R14 ;  /* 0x000000041d0e7825 */ /* 0x000fe200078e000e */
[----:B------:R-:W5:Y:S04]  /*0360*/  LDG.E.CONSTANT R27, desc[UR4][R16.64] ;  /* 0x00000004101b7981 */ /* 0x000f68000c1e9900 */
[----:B------:R0:W5:Y:S02]  /*0370*/  LDG.E.CONSTANT R29, desc[UR4][R14.64] ;  /* 0x000000040e1d7981 */ /* 0x000164000c1e9900 */
[----:B0-----:R-:W0:Y:S01]  /*0380*/  LDC.64 R14, c[0x0][0x398] ;  /* 0x0000e600ff0e7b82 */ /* 0x001e220000000a00 */
[C---:B--2---:R-:W-:Y:S01]  /*0390*/  FMUL R4, R2.reuse, R4 ;  /* 0x0000000402047220 */ /* 0x044fe20000400000 */
[----:B----4-:R-:W-:Y:S01]  /*03a0*/  FMUL R2, R2, R6 ;  /* 0x0000000602027220 */ /* 0x010fe20000400000 */
[C---:B---3--:R-:W-:Y:S01]  /*03b0*/  FMUL R8, R7.reuse, R8 ;  /* 0x0000000807087220 */ /* 0x048fe20000400000 */
[----:B------:R-:W-:Y:S01]  /*03c0*/  FMUL R7, R7, R6 ;  /* 0x0000000607077220 */ /* 0x000fe20000400000 */
[----:B-----5:R-:W-:Y:S01]  /*03d0*/  FFMA R0, R13, R0, R4 ;  /* 0x000000000d007223 */ /* 0x020fe20000000004 */
[----:B------:R-:W-:Y:S01]  /*03e0*/  IADD3 R4, PT, PT, R3, R5, RZ ;  /* 0x0000000503047210 */ /* 0x000fe20007ffe0ff */
[----:B------:R-:W-:Y:S01]  /*03f0*/  FFMA R23, R22, R23, R8 ;  /* 0x0000001716177223 */ /* 0x000fe20000000008 */
[C---:B------:R-:W-:Y:S01]  /*0400*/  FMUL R6, R19.reuse, R6 ;  /* 0x0000000613067220 */ /* 0x040fe20000400000 */
[----:B------:R-:W-:Y:S01]  /*0410*/  FMUL R18, R19, R18 ;  /* 0x0000001213127220 */ /* 0x000fe20000400000 */
[----:B------:R-:W-:-:S02]  /*0420*/  FFMA R2, R13, R12, R2 ;  /* 0x0000000c0d027223 */ /* 0x000fc40000000002 */
[-C--:B------:R-:W-:Y:S01]  /*0430*/  FFMA R13, R11, R12.reuse, R6 ;  /* 0x0000000c0b0d7223 */ /* 0x080fe20000000006 */
[----:B------:R-:W-:Y:S01]  /*0440*/  IADD3 R6, PT, PT, R4, R5, RZ ;  /* 0x0000000504067210 */ /* 0x000fe20007ffe0ff */
[----:B------:R-:W-:Y:S01]  /*0450*/  FFMA R7, R22, R12, R7 ;  /* 0x0000000c16077223 */ /* 0x000fe20000000007 */
[----:B------:R-:W-:Y:S02]  /*0460*/  FFMA R21, R10, R21, R23 ;  /* 0x000000150a157223 */ /* 0x000fe40000000017 */
[----:B------:R-:W-:Y:S01]  /*0470*/  IADD3 R19, PT, PT, R6, R5, RZ ;  /* 0x0000000506137210 */ /* 0x000fe20007ffe0ff */
[----:B0-----:R-:W-:-:S04]  /*0480*/  IMAD.WIDE.U32 R4, R4, 0x4, R14 ;  /* 0x0000000404047825 */ /* 0x001fc800078e000e */
[----:B------:R-:W-:Y:S01]  /*0490*/  FFMA R17, R11, R20, R18 ;  /* 0x000000140b117223 */ /* 0x000fe20000000012 */
[----:B------:R-:W-:-:S04]  /*04a0*/  FFMA R0, R9, R25, R0 ;  /* 0x0000001909007223 */ /* 0x000fc80000000000 */
[----:B------:R-:W-:Y:S01]  /*04b0*/  FADD R0, R21, R0 ;  /* 0x0000000015007221 */ /* 0x000fe20000000000 */
[----:B------:R-:W-:Y:S01]  /*04c0*/  FFMA R17, R24, R27, R17 ;  /* 0x0000001b18117223 */ /* 0x000fe20000000011 */
[-C--:B------:R-:W-:Y:S01]  /*04d0*/  FFMA R9, R9, R29.reuse, R2 ;  /* 0x0000001d09097223 */ /* 0x080fe20000000002 */
[----:B------:R-:W-:Y:S01]  /*04e0*/  FFMA R11, R10, R29, R7 ;  /* 0x0000001d0a0b7223 */ /* 0x000fe20000000007 */
[----:B------:R-:W-:-:S04]  /*04f0*/  IMAD.WIDE.U32 R2, R3, 0x4, R14 ;  /* 0x0000000403027825 */ /* 0x000fc800078e000e */
[----:B------:R-:W-:Y:S01]  /*0500*/  FFMA R13, R24, R29, R13 ;  /* 0x0000001d180d7223 */ /* 0x000fe2000000000d */
[----:B------:R-:W-:Y:S01]  /*0510*/  FADD R17, R0, R17 ;  /* 0x0000001100117221 */ /* 0x000fe20000000000 */
[--C-:B------:R-:W-:Y:S01]  /*0520*/  IMAD.WIDE.U32 R6, R6, 0x4, R14.reuse ;  /* 0x0000000406067825 */ /* 0x100fe200078e000e */
[----:B------:R-:W-:Y:S03]  /*0530*/  STG.E desc[UR4][R2.64], R11 ;  /* 0x0000000b02007986 */ /* 0x000fe6000c101904 */
[----:B------:R-:W-:Y:S01]  /*0540*/  IMAD.WIDE.U32 R14, R19, 0x4, R14 ;  /* 0x00000004130e7825 */ /* 0x000fe200078e000e */
[----:B------:R-:W-:Y:S04]  /*0550*/  STG.E desc[UR4][R4.64], R9 ;  /* 0x0000000904007986 */ /* 0x000fe8000c101904 */
[----:B------:R-:W-:Y:S04]  /*0560*/  STG.E desc[UR4][R6.64], R13 ;  /* 0x0000000d06007986 */ /* 0x000fe8000c101904 */
[----:B------:R-:W-:Y:S01]  /*0570*/  STG.E desc[UR4][R14.64], R17 ;  /* 0x000000110e007986 */ /* 0x000fe2000c101904 */
[----:B------:R-:W-:Y:S05]  /*0580*/  EXIT ;  /* 0x000000000000794d */ /* 0x000fea0003800000 */
.L_x_0:
[----:B------:R-:W-:-:S00]  /*0590*/  BRA `(.L_x_0) ;  /* 0xfffffffc00fc7947 */ /* 0x000fc0000383ffff */
[----:B------:R-:W-:-:S00]  /*05a0*/  NOP ;  /* 0x0000000000007918 */ /* 0x000fc00000000000 */
        /* <DEDUP_REMOVED lines=13> */
.L_x_1:


//--------------------- .nv.shared.reserved.0     --------------------------
	.section	.nv.shared.reserved.0,"aw",@nobits
	.weak		__nv_reservedSMEM_offset_0_alias
	.size		__nv_reservedSMEM_offset_0_alias, 0, 64
	.other		__nv_reservedSMEM_offset_0_alias,@"STO_CUDA_RESERVED_SHARED STV_DEFAULT"
__nv_reservedSMEM_offset_0_alias:
	.zero		0
	.zero		64


//--------------------- .nv.constant0._Z18geofactorsKernelv1iPKfS0_Pf --------------------------
	.section	.nv.constant0._Z18geofactorsKernelv1iPKfS0_Pf,"a",@progbits
	.sectionflags	@""
	.align	4
.nv.constant0._Z18geofactorsKernelv1iPKfS0_Pf:
	.zero		928


//--------------------- SYMBOLS --------------------------

	.type		.nv.reservedSmem.offset0,@object
	.size		.nv.reservedSmem.offset0,0x4
